//
// Generated by NVIDIA NVVM Compiler
//
// Compiler Build ID: CL-36424714
// Cuda compilation tools, release 13.0, V13.0.88
// Based on NVVM 20.0.0
//

.version 9.0
.target sm_100
.address_size 64

	// .globl	_Z10runningSumPi

.visible .entry _Z10runningSumPi(
	.param .u64 .ptr .align 1 _Z10runningSumPi_param_0
)
{
	.reg .pred 	%p<3>;
	.reg .b32 	%r<13>;
	.reg .b64 	%rd<7>;

	ld.param.u64 	%rd2, [_Z10runningSumPi_param_0];
	cvta.to.global.u64 	%rd3, %rd2;
	mov.u32 	%r1, %tid.x;
	mov.u32 	%r12, %ntid.x;
	mul.wide.u32 	%rd4, %r1, 4;
	add.s64 	%rd1, %rd3, %rd4;
	mov.b32 	%r11, 1;
$L__BB0_1:
	setp.ge.u32 	%p1, %r1, %r12;
	@%p1 bra 	$L__BB0_3;
	ld.global.u32 	%r8, [%rd1];
	mul.wide.s32 	%rd5, %r11, 4;
	add.s64 	%rd6, %rd1, %rd5;
	ld.global.u32 	%r9, [%rd6];
	add.s32 	%r10, %r9, %r8;
	st.global.u32 	[%rd6], %r10;
$L__BB0_3:
	sub.s32 	%r12, %r12, %r11;
	shl.b32 	%r11, %r11, 1;
	setp.gt.s32 	%p2, %r12, 0;
	@%p2 bra 	$L__BB0_1;
	ret;

}


// ===== COMPILED SASS (sm_100) =====

	.target	sm_100

	.elftype	@"ET_EXEC"


//--------------------- .note.nv.tkinfo           --------------------------
	.section	.note.nv.tkinfo,"",@"SHT_NOTE"
	.sectionflags	@"SHF_NOTE_NV_TKINFO"
	.tkinfo
        /*0018*/ 	.word	0x00000002
        /*0030*/ 	.string	""
        /*0030*/ 	.string	"ptxas"
        /*0030*/ 	.string	"Cuda compilation tools, release 13.0, V13.0.88"
        /*0030*/ 	.string	"Build cuda_13.0.r13.0/compiler.36424714_0"
        /*0030*/ 	.string	"-arch sm_100 -m 64 "



//--------------------- .note.nv.cuinfo           --------------------------
	.section	.note.nv.cuinfo,"",@"SHT_NOTE"
	.sectionflags	@"SHF_NOTE_NV_CUINFO"
        /*0018*/ 	.short	0x0002
        /*001a*/ 	.short	0x0064
        /*001c*/ 	.short	0x0082
	.zero		2


//--------------------- .nv.info                  --------------------------
	.section	.nv.info,"",@"SHT_CUDA_INFO"
	.align	4


	//----- nvinfo : EIATTR_REGCOUNT
	.align		4
        /*0000*/ 	.byte	0x04, 0x2f
        /*0002*/ 	.short	(.L_1 - .L_0)
	.align		4
.L_0:
        /*0004*/ 	.word	index@(_Z10runningSumPi)
        /*0008*/ 	.word	0x0000000e


	//----- nvinfo : EIATTR_FRAME_SIZE
	.align		4
.L_1:
        /*000c*/ 	.byte	0x04, 0x11
        /*000e*/ 	.short	(.L_3 - .L_2)
	.align		4
.L_2:
        /*0010*/ 	.word	index@(_Z10runningSumPi)
        /*0014*/ 	.word	0x00000000


	//----- nvinfo : EIATTR_MIN_STACK_SIZE
	.align		4
.L_3:
        /*0018*/ 	.byte	0x04, 0x12
        /*001a*/ 	.short	(.L_5 - .L_4)
	.align		4
.L_4:
        /*001c*/ 	.word	index@(_Z10runningSumPi)
        /*0020*/ 	.word	0x00000000
.L_5:


//--------------------- .nv.compat                --------------------------
	.section	.nv.compat,"",@"SHT_CUDA_COMPAT_INFO"
	.align	4
        /*0000*/ 	.byte	0x02, 0x09, 0x00, 0x00, 0x02, 0x02, 0x01, 0x00, 0x02, 0x05, 0x05, 0x00, 0x03, 0x07, 0x01, 0x01
        /*0010*/ 	.byte	0x02, 0x03, 0x00, 0x00, 0x02, 0x06, 0x01, 0x00, 0x04, 0x0b, 0x08, 0x00, 0x09, 0x00, 0x00, 0x00
        /*0020*/ 	.byte	0x00, 0x00, 0x00, 0x00


//--------------------- .nv.info._Z10runningSumPi --------------------------
	.section	.nv.info._Z10runningSumPi,"",@"SHT_CUDA_INFO"
	.sectionflags	@""
	.align	4


	//----- nvinfo : EIATTR_CUDA_API_VERSION
	.align		4
        /*0000*/ 	.byte	0x04, 0x37
        /*0002*/ 	.short	(.L_7 - .L_6)
.L_6:
        /*0004*/ 	.word	0x00000082


	//----- nvinfo : EIATTR_KPARAM_INFO
	.align		4
.L_7:
        /*0008*/ 	.byte	0x04, 0x17
        /*000a*/ 	.short	(.L_9 - .L_8)
.L_8:
        /*000c*/ 	.word	0x00000000
        /*0010*/ 	.short	0x0000
        /*0012*/ 	.short	0x0000
        /*0014*/ 	.byte	0x00, 0xf5, 0x21, 0x00


	//----- nvinfo : EIATTR_SPARSE_MMA_MASK
	.align		4
.L_9:
        /*0018*/ 	.byte	0x03, 0x50
        /*001a*/ 	.short	0x0000


	//----- nvinfo : EIATTR_MAXREG_COUNT
	.align		4
        /*001c*/ 	.byte	0x03, 0x1b
        /*001e*/ 	.short	0x00ff


	//----- nvinfo : EIATTR_MERCURY_ISA_VERSION
	.align		4
        /*0020*/ 	.byte	0x03, 0x5f
        /*0022*/ 	.short	0x0101


	//----- nvinfo : EIATTR_VRC_CTA_INIT_COUNT
	.align		4
        /*0024*/ 	.byte	0x02, 0x4a
	.zero		1
	.zero		1


	//----- nvinfo : EIATTR_EXIT_INSTR_OFFSETS
	.align		4
        /*0028*/ 	.byte	0x04, 0x1c
        /*002a*/ 	.short	(.L_11 - .L_10)


	//   ....[0]....
.L_10:
        /*002c*/ 	.word	0x00000120


	//----- nvinfo : EIATTR_CBANK_PARAM_SIZE
	.align		4
.L_11:
        /*0030*/ 	.byte	0x03, 0x19
        /*0032*/ 	.short	0x0008


	//----- nvinfo : EIATTR_PARAM_CBANK
	.align		4
        /*0034*/ 	.byte	0x04, 0x0a
        /*0036*/ 	.short	(.L_13 - .L_12)
	.align		4
.L_12:
        /*0038*/ 	.word	index@(.nv.constant0._Z10runningSumPi)
        /*003c*/ 	.short	0x0380
        /*003e*/ 	.short	0x0008


	//----- nvinfo : EIATTR_SW_WAR
	.align		4
.L_13:
        /*0040*/ 	.byte	0x04, 0x36
        /*0042*/ 	.short	(.L_15 - .L_14)
.L_14:
        /*0044*/ 	.word	0x00000008
.L_15:


//--------------------- .nv.callgraph             --------------------------
	.section	.nv.callgraph,"",@"SHT_CUDA_CALLGRAPH"
	.align	4
	.sectionentsize	8
	.align		4
        /*0000*/ 	.word	0x00000000
	.align		4
        /*0004*/ 	.word	0xffffffff
	.align		4
        /*0008*/ 	.word	0x00000000
	.align		4
        /*000c*/ 	.word	0xfffffffe
	.align		4
        /*0010*/ 	.word	0x00000000
	.align		4
        /*0014*/ 	.word	0xfffffffd
	.align		4
        /*0018*/ 	.word	0x00000000
	.align		4
        /*001c*/ 	.word	0xfffffffc


//--------------------- .text._Z10runningSumPi    --------------------------
	.section	.text._Z10runningSumPi,"ax",@progbits
	.align	128
        .global         _Z10runningSumPi
        .type           _Z10runningSumPi,@function
        .size           _Z10runningSumPi,(.L_x_2 - _Z10runningSumPi)
        .other          _Z10runningSumPi,@"STO_CUDA_ENTRY STV_DEFAULT"
_Z10runningSumPi:
.text._Z10runningSumPi:
[----:B------:R-:W-:Y:S01]  /*0000*/  LDC R1, c[0x0][0x37c] ;  /* 0x0000df00ff017b82 */ /* 0x000fe20000000800 */
[----:B------:R-:W0:Y:S07]  /*0010*/  S2R R11, SR_TID.X ;  /* 0x00000000000b7919 */ /* 0x000e2e0000002100 */
[----:B------:R-:W0:Y:S01]  /*0020*/  LDC.64 R2, c[0x0][0x380] ;  /* 0x0000e000ff027b82 */ /* 0x000e220000000a00 */
[----:B------:R-:W1:Y:S01]  /*0030*/  LDCU UR6, c[0x0][0x360] ;  /* 0x00006c00ff0677ac */ /* 0x000e620008000800 */
[----:B------:R-:W-:Y:S01]  /*0040*/  HFMA2 R7, -RZ, RZ, 0, 5.9604644775390625e-08 ;  /* 0x00000001ff077431 */ /* 0x000fe200000001ff */
[----:B------:R-:W2:Y:S01]  /*0050*/  LDCU.64 UR4, c[0x0][0x358] ;  /* 0x00006b00ff0477ac */ /* 0x000ea20008000a00 */
[----:B-1----:R-:W-:Y:S01]  /*0060*/  MOV R0, UR6 ;  /* 0x0000000600007c02 */ /* 0x002fe20008000f00 */
[----:B0-2---:R-:W-:-:S07]  /*0070*/  IMAD.WIDE.U32 R2, R11, 0x4, R2 ;  /* 0x000000040b027825 */ /* 0x005fce00078e0002 */
.L_x_0:
[----:B------:R-:W-:-:S13]  /*0080*/  ISETP.GE.U32.AND P0, PT, R11, R0, PT ;  /* 0x000000000b00720c */ /* 0x000fda0003f06070 */
[C---:B------:R-:W-:Y:S01]  /*0090*/  @!P0 IMAD.WIDE R4, R7.reuse, 0x4, R2 ;  /* 0x0000000407048825 */ /* 0x040fe200078e0202 */
[----:B------:R-:W2:Y:S04]  /*00a0*/  @!P0 LDG.E R6, desc[UR4][R2.64] ;  /* 0x0000000402068981 */ /* 0x000ea8000c1e1900 */
[----:B------:R-:W2:Y:S01]  /*00b0*/  @!P0 LDG.E R9, desc[UR4][R4.64] ;  /* 0x0000000404098981 */ /* 0x000ea2000c1e1900 */
[C---:B------:R-:W-:Y:S01]  /*00c0*/  IADD3 R0, PT, PT, -R7.reuse, R0, RZ ;  /* 0x0000000007007210 */ /* 0x040fe20007ffe1ff */
[----:B------:R-:W-:Y:S02]  /*00d0*/  IMAD.SHL.U32 R7, R7, 0x2, RZ ;  /* 0x0000000207077824 */ /* 0x000fe400078e00ff */
[----:B--2---:R-:W-:-:S05]  /*00e0*/  @!P0 IMAD.IADD R9, R6, 0x1, R9 ;  /* 0x0000000106098824 */ /* 0x004fca00078e0209 */
[----:B------:R0:W-:Y:S01]  /*00f0*/  @!P0 STG.E desc[UR4][R4.64], R9 ;  /* 0x0000000904008986 */ /* 0x0001e2000c101904 */
[----:B------:R-:W-:-:S13]  /*0100*/  ISETP.GT.AND P0, PT, R0, RZ, PT ;  /* 0x000000ff0000720c */ /* 0x000fda0003f04270 */
[----:B0-----:R-:W-:Y:S05]  /*0110*/  @P0 BRA `(.L_x_0) ;  /* 0xfffffffc00d80947 */ /* 0x001fea000383ffff */
[----:B------:R-:W-:Y:S05]  /*0120*/  EXIT ;  /* 0x000000000000794d */ /* 0x000fea0003800000 */
.L_x_1:
[----:B------:R-:W-:-:S00]  /*0130*/  BRA `(.L_x_1) ;  /* 0xfffffffc00fc7947 */ /* 0x000fc0000383ffff */
[----:B------:R-:W-:-:S00]  /*0140*/  NOP ;  /* 0x0000000000007918 */ /* 0x000fc00000000000 */
        /* <DEDUP_REMOVED lines=11> */
.L_x_2:


//--------------------- .nv.shared.reserved.0     --------------------------
	.section	.nv.shared.reserved.0,"aw",@nobits
	.weak		__nv_reservedSMEM_offset_0_alias
	.size		__nv_reservedSMEM_offset_0_alias, 0, 64
	.other		__nv_reservedSMEM_offset_0_alias,@"STO_CUDA_RESERVED_SHARED STV_DEFAULT"
__nv_reservedSMEM_offset_0_alias:
	.zero		0
	.zero		64


//--------------------- .nv.constant0._Z10runningSumPi --------------------------
	.section	.nv.constant0._Z10runningSumPi,"a",@progbits
	.sectionflags	@""
	.align	4
.nv.constant0._Z10runningSumPi:
	.zero		904


//--------------------- SYMBOLS --------------------------

	.type		.nv.reservedSmem.offset0,@object
	.size		.nv.reservedSmem.offset0,0x4
